//
// Generated by NVIDIA NVVM Compiler
//
// Compiler Build ID: CL-36424714
// Cuda compilation tools, release 13.0, V13.0.88
// Based on NVVM 20.0.0
//

.version 9.0
.target sm_100
.address_size 64

	// .globl	_Z8Kernel07PfS_i
// _ZZ8Kernel07PfS_iE5sdata has been demoted

.visible .entry _Z8Kernel07PfS_i(
	.param .u64 .ptr .align 1 _Z8Kernel07PfS_i_param_0,
	.param .u64 .ptr .align 1 _Z8Kernel07PfS_i_param_1,
	.param .u32 _Z8Kernel07PfS_i_param_2
)
{
	.reg .pred 	%p<8>;
	.reg .b32 	%r<22>;
	.reg .b32 	%f<30>;
	.reg .b64 	%rd<11>;
	// demoted variable
	.shared .align 4 .b8 _ZZ8Kernel07PfS_iE5sdata[2048];
	ld.param.u64 	%rd2, [_Z8Kernel07PfS_i_param_0];
	ld.param.u64 	%rd3, [_Z8Kernel07PfS_i_param_1];
	ld.param.u32 	%r12, [_Z8Kernel07PfS_i_param_2];
	mov.u32 	%r1, %tid.x;
	mov.u32 	%r2, %ctaid.x;
	mov.u32 	%r21, %ntid.x;
	shl.b32 	%r4, %r21, 1;
	mad.lo.s32 	%r20, %r4, %r2, %r1;
	shl.b32 	%r13, %r1, 2;
	mov.u32 	%r14, _ZZ8Kernel07PfS_iE5sdata;
	add.s32 	%r6, %r14, %r13;
	mov.b32 	%r15, 0;
	st.shared.u32 	[%r6], %r15;
	setp.ge.u32 	%p1, %r20, %r12;
	@%p1 bra 	$L__BB0_4;
	cvta.to.global.u64 	%rd1, %rd2;
	mov.u32 	%r16, %nctaid.x;
	mul.lo.s32 	%r7, %r4, %r16;
	mov.f32 	%f29, 0f00000000;
$L__BB0_2:
	mul.wide.u32 	%rd4, %r20, 4;
	add.s64 	%rd5, %rd1, %rd4;
	ld.global.f32 	%f4, [%rd5];
	add.s32 	%r17, %r20, %r21;
	mul.wide.u32 	%rd6, %r17, 4;
	add.s64 	%rd7, %rd1, %rd6;
	ld.global.f32 	%f5, [%rd7];
	add.f32 	%f6, %f4, %f5;
	add.f32 	%f29, %f29, %f6;
	add.s32 	%r20, %r20, %r7;
	setp.lt.u32 	%p2, %r20, %r12;
	@%p2 bra 	$L__BB0_2;
	st.shared.f32 	[%r6], %f29;
$L__BB0_4:
	bar.sync 	0;
	setp.lt.u32 	%p3, %r21, 66;
	@%p3 bra 	$L__BB0_8;
$L__BB0_5:
	shr.u32 	%r11, %r21, 1;
	setp.ge.u32 	%p4, %r1, %r11;
	@%p4 bra 	$L__BB0_7;
	shl.b32 	%r18, %r11, 2;
	add.s32 	%r19, %r6, %r18;
	ld.shared.f32 	%f7, [%r19];
	ld.shared.f32 	%f8, [%r6];
	add.f32 	%f9, %f7, %f8;
	st.shared.f32 	[%r6], %f9;
$L__BB0_7:
	bar.sync 	0;
	setp.gt.u32 	%p5, %r21, 131;
	mov.u32 	%r21, %r11;
	@%p5 bra 	$L__BB0_5;
$L__BB0_8:
	setp.gt.u32 	%p6, %r1, 31;
	@%p6 bra 	$L__BB0_11;
	ld.volatile.shared.f32 	%f10, [%r6+128];
	ld.volatile.shared.f32 	%f11, [%r6];
	add.f32 	%f12, %f10, %f11;
	st.volatile.shared.f32 	[%r6], %f12;
	ld.volatile.shared.f32 	%f13, [%r6+64];
	ld.volatile.shared.f32 	%f14, [%r6];
	add.f32 	%f15, %f13, %f14;
	st.volatile.shared.f32 	[%r6], %f15;
	ld.volatile.shared.f32 	%f16, [%r6+32];
	ld.volatile.shared.f32 	%f17, [%r6];
	add.f32 	%f18, %f16, %f17;
	st.volatile.shared.f32 	[%r6], %f18;
	ld.volatile.shared.f32 	%f19, [%r6+16];
	ld.volatile.shared.f32 	%f20, [%r6];
	add.f32 	%f21, %f19, %f20;
	st.volatile.shared.f32 	[%r6], %f21;
	ld.volatile.shared.f32 	%f22, [%r6+8];
	ld.volatile.shared.f32 	%f23, [%r6];
	add.f32 	%f24, %f22, %f23;
	st.volatile.shared.f32 	[%r6], %f24;
	ld.volatile.shared.f32 	%f25, [%r6+4];
	ld.volatile.shared.f32 	%f26, [%r6];
	add.f32 	%f27, %f25, %f26;
	st.volatile.shared.f32 	[%r6], %f27;
	setp.ne.s32 	%p7, %r1, 0;
	@%p7 bra 	$L__BB0_11;
	ld.shared.f32 	%f28, [_ZZ8Kernel07PfS_iE5sdata];
	cvta.to.global.u64 	%rd8, %rd3;
	mul.wide.u32 	%rd9, %r2, 4;
	add.s64 	%rd10, %rd8, %rd9;
	st.global.f32 	[%rd10], %f28;
$L__BB0_11:
	ret;

}


// ===== COMPILED SASS (sm_100) =====

	.target	sm_100

	.elftype	@"ET_EXEC"


//--------------------- .note.nv.tkinfo           --------------------------
	.section	.note.nv.tkinfo,"",@"SHT_NOTE"
	.sectionflags	@"SHF_NOTE_NV_TKINFO"
	.tkinfo
        /*0018*/ 	.word	0x00000002
        /*0030*/ 	.string	""
        /*0030*/ 	.string	"ptxas"
        /*0030*/ 	.string	"Cuda compilation tools, release 13.0, V13.0.88"
        /*0030*/ 	.string	"Build cuda_13.0.r13.0/compiler.36424714_0"
        /*0030*/ 	.string	"-arch sm_100 -m 64 "



//--------------------- .note.nv.cuinfo           --------------------------
	.section	.note.nv.cuinfo,"",@"SHT_NOTE"
	.sectionflags	@"SHF_NOTE_NV_CUINFO"
        /*0018*/ 	.short	0x0002
        /*001a*/ 	.short	0x0064
        /*001c*/ 	.short	0x0082
	.zero		2


//--------------------- .nv.info                  --------------------------
	.section	.nv.info,"",@"SHT_CUDA_INFO"
	.align	4


	//----- nvinfo : EIATTR_REGCOUNT
	.align		4
        /*0000*/ 	.byte	0x04, 0x2f
        /*0002*/ 	.short	(.L_1 - .L_0)
	.align		4
.L_0:
        /*0004*/ 	.word	index@(_Z8Kernel07PfS_i)
        /*0008*/ 	.word	0x00000011


	//----- nvinfo : EIATTR_FRAME_SIZE
	.align		4
.L_1:
        /*000c*/ 	.byte	0x04, 0x11
        /*000e*/ 	.short	(.L_3 - .L_2)
	.align		4
.L_2:
        /*0010*/ 	.word	index@(_Z8Kernel07PfS_i)
        /*0014*/ 	.word	0x00000000


	//----- nvinfo : EIATTR_MIN_STACK_SIZE
	.align		4
.L_3:
        /*0018*/ 	.byte	0x04, 0x12
        /*001a*/ 	.short	(.L_5 - .L_4)
	.align		4
.L_4:
        /*001c*/ 	.word	index@(_Z8Kernel07PfS_i)
        /*0020*/ 	.word	0x00000000
.L_5:


//--------------------- .nv.compat                --------------------------
	.section	.nv.compat,"",@"SHT_CUDA_COMPAT_INFO"
	.align	4
        /*0000*/ 	.byte	0x02, 0x09, 0x00, 0x00, 0x02, 0x02, 0x01, 0x00, 0x02, 0x05, 0x05, 0x00, 0x03, 0x07, 0x01, 0x01
        /*0010*/ 	.byte	0x02, 0x03, 0x00, 0x00, 0x02, 0x06, 0x01, 0x00, 0x04, 0x0b, 0x08, 0x00, 0x09, 0x00, 0x00, 0x00
        /*0020*/ 	.byte	0x00, 0x00, 0x00, 0x00


//--------------------- .nv.info._Z8Kernel07PfS_i --------------------------
	.section	.nv.info._Z8Kernel07PfS_i,"",@"SHT_CUDA_INFO"
	.sectionflags	@""
	.align	4


	//----- nvinfo : EIATTR_CUDA_API_VERSION
	.align		4
        /*0000*/ 	.byte	0x04, 0x37
        /*0002*/ 	.short	(.L_7 - .L_6)
.L_6:
        /*0004*/ 	.word	0x00000082


	//----- nvinfo : EIATTR_KPARAM_INFO
	.align		4
.L_7:
        /*0008*/ 	.byte	0x04, 0x17
        /*000a*/ 	.short	(.L_9 - .L_8)
.L_8:
        /*000c*/ 	.word	0x00000000
        /*0010*/ 	.short	0x0002
        /*0012*/ 	.short	0x0010
        /*0014*/ 	.byte	0x00, 0xf0, 0x11, 0x00


	//----- nvinfo : EIATTR_KPARAM_INFO
	.align		4
.L_9:
        /*0018*/ 	.byte	0x04, 0x17
        /*001a*/ 	.short	(.L_11 - .L_10)
.L_10:
        /*001c*/ 	.word	0x00000000
        /*0020*/ 	.short	0x0001
        /*0022*/ 	.short	0x0008
        /*0024*/ 	.byte	0x00, 0xf5, 0x21, 0x00


	//----- nvinfo : EIATTR_KPARAM_INFO
	.align		4
.L_11:
        /*0028*/ 	.byte	0x04, 0x17
        /*002a*/ 	.short	(.L_13 - .L_12)
.L_12:
        /*002c*/ 	.word	0x00000000
        /*0030*/ 	.short	0x0000
        /*0032*/ 	.short	0x0000
        /*0034*/ 	.byte	0x00, 0xf5, 0x21, 0x00


	//----- nvinfo : EIATTR_SPARSE_MMA_MASK
	.align		4
.L_13:
        /*0038*/ 	.byte	0x03, 0x50
        /*003a*/ 	.short	0x0000


	//----- nvinfo : EIATTR_MAXREG_COUNT
	.align		4
        /*003c*/ 	.byte	0x03, 0x1b
        /*003e*/ 	.short	0x00ff


	//----- nvinfo : EIATTR_NUM_BARRIERS
	.align		4
        /*0040*/ 	.byte	0x02, 0x4c
        /*0042*/ 	.byte	0x01
	.zero		1


	//----- nvinfo : EIATTR_MERCURY_ISA_VERSION
	.align		4
        /*0044*/ 	.byte	0x03, 0x5f
        /*0046*/ 	.short	0x0101


	//----- nvinfo : EIATTR_VRC_CTA_INIT_COUNT
	.align		4
        /*0048*/ 	.byte	0x02, 0x4a
	.zero		1
	.zero		1


	//----- nvinfo : EIATTR_EXIT_INSTR_OFFSETS
	.align		4
        /*004c*/ 	.byte	0x04, 0x1c
        /*004e*/ 	.short	(.L_15 - .L_14)


	//   ....[0]....
.L_14:
        /*0050*/ 	.word	0x00000330


	//   ....[1]....
        /*0054*/ 	.word	0x000004d0


	//   ....[2]....
        /*0058*/ 	.word	0x00000550


	//----- nvinfo : EIATTR_CRS_STACK_SIZE
	.align		4
.L_15:
        /*005c*/ 	.byte	0x04, 0x1e
        /*005e*/ 	.short	(.L_17 - .L_16)
.L_16:
        /*0060*/ 	.word	0x00000000


	//----- nvinfo : EIATTR_CBANK_PARAM_SIZE
	.align		4
.L_17:
        /*0064*/ 	.byte	0x03, 0x19
        /*0066*/ 	.short	0x0014


	//----- nvinfo : EIATTR_PARAM_CBANK
	.align		4
        /*0068*/ 	.byte	0x04, 0x0a
        /*006a*/ 	.short	(.L_19 - .L_18)
	.align		4
.L_18:
        /*006c*/ 	.word	index@(.nv.constant0._Z8Kernel07PfS_i)
        /*0070*/ 	.short	0x0380
        /*0072*/ 	.short	0x0014


	//----- nvinfo : EIATTR_SW_WAR
	.align		4
.L_19:
        /*0074*/ 	.byte	0x04, 0x36
        /*0076*/ 	.short	(.L_21 - .L_20)
.L_20:
        /*0078*/ 	.word	0x00000008
.L_21:


//--------------------- .nv.callgraph             --------------------------
	.section	.nv.callgraph,"",@"SHT_CUDA_CALLGRAPH"
	.align	4
	.sectionentsize	8
	.align		4
        /*0000*/ 	.word	0x00000000
	.align		4
        /*0004*/ 	.word	0xffffffff
	.align		4
        /*0008*/ 	.word	0x00000000
	.align		4
        /*000c*/ 	.word	0xfffffffe
	.align		4
        /*0010*/ 	.word	0x00000000
	.align		4
        /*0014*/ 	.word	0xfffffffd
	.align		4
        /*0018*/ 	.word	0x00000000
	.align		4
        /*001c*/ 	.word	0xfffffffc


//--------------------- .text._Z8Kernel07PfS_i    --------------------------
	.section	.text._Z8Kernel07PfS_i,"ax",@progbits
	.align	128
        .global         _Z8Kernel07PfS_i
        .type           _Z8Kernel07PfS_i,@function
        .size           _Z8Kernel07PfS_i,(.L_x_7 - _Z8Kernel07PfS_i)
        .other          _Z8Kernel07PfS_i,@"STO_CUDA_ENTRY STV_DEFAULT"
_Z8Kernel07PfS_i:
.text._Z8Kernel07PfS_i:
[----:B------:R-:W-:Y:S01]  /*0000*/  LDC R1, c[0x0][0x37c] ;  /* 0x0000df00ff017b82 */ /* 0x000fe20000000800 */
[----:B------:R-:W0:Y:S07]  /*0010*/  S2R R5, SR_TID.X ;  /* 0x0000000000057919 */ /* 0x000e2e0000002100 */
[----:B------:R-:W1:Y:S01]  /*0020*/  S2UR UR5, SR_CgaCtaId ;  /* 0x00000000000579c3 */ /* 0x000e620000008800 */
[----:B------:R-:W2:Y:S01]  /*0030*/  LDCU UR8, c[0x0][0x360] ;  /* 0x00006c00ff0877ac */ /* 0x000ea20008000800 */
[----:B------:R-:W-:Y:S01]  /*0040*/  BSSY.RECONVERGENT B0, `(.L_x_0) ;  /* 0x000001f000007945 */ /* 0x000fe20003800200 */
[----:B------:R-:W3:Y:S01]  /*0050*/  S2R R0, SR_CTAID.X ;  /* 0x0000000000007919 */ /* 0x000ee20000002500 */
[----:B------:R-:W-:Y:S01]  /*0060*/  UMOV UR4, 0x400 ;  /* 0x0000040000047882 */ /* 0x000fe20000000000 */
[----:B------:R-:W4:Y:S01]  /*0070*/  LDCU.64 UR6, c[0x0][0x358] ;  /* 0x00006b00ff0677ac */ /* 0x000f220008000a00 */
[----:B--2---:R-:W-:Y:S01]  /*0080*/  MOV R10, UR8 ;  /* 0x00000008000a7c02 */ /* 0x004fe20008000f00 */
[----:B-1----:R-:W-:Y:S01]  /*0090*/  ULEA UR4, UR5, UR4, 0x18 ;  /* 0x0000000405047291 */ /* 0x002fe2000f8ec0ff */
[----:B------:R-:W1:Y:S05]  /*00a0*/  LDCU UR5, c[0x0][0x390] ;  /* 0x00007200ff0577ac */ /* 0x000e6a0008000800 */
[----:B0-----:R-:W-:Y:S01]  /*00b0*/  LEA R4, R5, UR4, 0x2 ;  /* 0x0000000405047c11 */ /* 0x001fe2000f8e10ff */
[----:B------:R-:W-:-:S04]  /*00c0*/  USHF.L.U32 UR4, UR8, 0x1, URZ ;  /* 0x0000000108047899 */ /* 0x000fc800080006ff */
[----:B------:R0:W-:Y:S02]  /*00d0*/  STS [R4], RZ ;  /* 0x000000ff04007388 */ /* 0x0001e40000000800 */
[----:B---3--:R-:W-:-:S05]  /*00e0*/  IMAD R6, R0, UR4, R5 ;  /* 0x0000000400067c24 */ /* 0x008fca000f8e0205 */
[----:B-1----:R-:W-:-:S13]  /*00f0*/  ISETP.GE.U32.AND P0, PT, R6, UR5, PT ;  /* 0x0000000506007c0c */ /* 0x002fda000bf06070 */
[----:B0---4-:R-:W-:Y:S05]  /*0100*/  @P0 BRA `(.L_x_1) ;  /* 0x0000000000480947 */ /* 0x011fea0003800000 */
[----:B------:R-:W0:Y:S01]  /*0110*/  LDC R12, c[0x0][0x370] ;  /* 0x0000dc00ff0c7b82 */ /* 0x000e220000000800 */
[----:B------:R-:W-:Y:S01]  /*0120*/  HFMA2 R13, -RZ, RZ, 0, 0 ;  /* 0x00000000ff0d7431 */ /* 0x000fe200000001ff */
[----:B------:R-:W-:Y:S01]  /*0130*/  BSSY.RECONVERGENT B1, `(.L_x_2) ;  /* 0x000000e000017945 */ /* 0x000fe20003800200 */
[----:B------:R-:W-:-:S05]  /*0140*/  MOV R11, R6 ;  /* 0x00000006000b7202 */ /* 0x000fca0000000f00 */
[----:B------:R-:W1:Y:S01]  /*0150*/  LDC.64 R2, c[0x0][0x380] ;  /* 0x0000e000ff027b82 */ /* 0x000e620000000a00 */
[----:B0-----:R-:W-:-:S07]  /*0160*/  IMAD R12, R12, UR4, RZ ;  /* 0x000000040c0c7c24 */ /* 0x001fce000f8e02ff */
.L_x_3:
[----:B------:R-:W-:Y:S01]  /*0170*/  IADD3 R9, PT, PT, R10, R11, RZ ;  /* 0x0000000b0a097210 */ /* 0x000fe20007ffe0ff */
[----:B-1----:R-:W-:-:S04]  /*0180*/  IMAD.WIDE.U32 R6, R11, 0x4, R2 ;  /* 0x000000040b067825 */ /* 0x002fc800078e0002 */
[----:B------:R-:W-:Y:S02]  /*0190*/  IMAD.WIDE.U32 R8, R9, 0x4, R2 ;  /* 0x0000000409087825 */ /* 0x000fe400078e0002 */
[----:B------:R-:W2:Y:S04]  /*01a0*/  LDG.E R6, desc[UR6][R6.64] ;  /* 0x0000000606067981 */ /* 0x000ea8000c1e1900 */
[----:B------:R-:W2:Y:S01]  /*01b0*/  LDG.E R9, desc[UR6][R8.64] ;  /* 0x0000000608097981 */ /* 0x000ea2000c1e1900 */
[----:B------:R-:W-:-:S04]  /*01c0*/  IADD3 R11, PT, PT, R12, R11, RZ ;  /* 0x0000000b0c0b7210 */ /* 0x000fc80007ffe0ff */
[----:B------:R-:W-:Y:S01]  /*01d0*/  ISETP.GE.U32.AND P0, PT, R11, UR5, PT ;  /* 0x000000050b007c0c */ /* 0x000fe2000bf06070 */
[----:B--2---:R-:W-:-:S04]  /*01e0*/  FADD R14, R6, R9 ;  /* 0x00000009060e7221 */ /* 0x004fc80000000000 */
[----:B------:R-:W-:-:S08]  /*01f0*/  FADD R13, R14, R13 ;  /* 0x0000000d0e0d7221 */ /* 0x000fd00000000000 */
[----:B------:R-:W-:Y:S05]  /*0200*/  @!P0 BRA `(.L_x_3) ;  /* 0xfffffffc00d88947 */ /* 0x000fea000383ffff */
[----:B------:R-:W-:Y:S05]  /*0210*/  BSYNC.RECONVERGENT B1 ;  /* 0x0000000000017941 */ /* 0x000fea0003800200 */
.L_x_2:
[----:B------:R0:W-:Y:S02]  /*0220*/  STS [R4], R13 ;  /* 0x0000000d04007388 */ /* 0x0001e40000000800 */
.L_x_1:
[----:B------:R-:W-:Y:S05]  /*0230*/  BSYNC.RECONVERGENT B0 ;  /* 0x0000000000007941 */ /* 0x000fea0003800200 */
.L_x_0:
[----:B------:R-:W-:Y:S01]  /*0240*/  BAR.SYNC.DEFER_BLOCKING 0x0 ;  /* 0x0000000000007b1d */ /* 0x000fe20000010000 */
[----:B------:R-:W-:Y:S02]  /*0250*/  ISETP.GE.U32.AND P1, PT, R10, 0x42, PT ;  /* 0x000000420a00780c */ /* 0x000fe40003f26070 */
[----:B------:R-:W-:-:S11]  /*0260*/  ISETP.GT.U32.AND P0, PT, R5, 0x1f, PT ;  /* 0x0000001f0500780c */ /* 0x000fd60003f04070 */
[----:B------:R-:W-:Y:S05]  /*0270*/  @!P1 BRA `(.L_x_4) ;  /* 0x00000000002c9947 */ /* 0x000fea0003800000 */
.L_x_5:
[----:B------:R-:W-:-:S04]  /*0280*/  SHF.R.U32.HI R6, RZ, 0x1, R10 ;  /* 0x00000001ff067819 */ /* 0x000fc8000001160a */
[----:B------:R-:W-:-:S13]  /*0290*/  ISETP.GE.U32.AND P1, PT, R5, R6, PT ;  /* 0x000000060500720c */ /* 0x000fda0003f26070 */
[----:B------:R-:W-:Y:S01]  /*02a0*/  @!P1 LEA R2, R6, R4, 0x2 ;  /* 0x0000000406029211 */ /* 0x000fe200078e10ff */
[----:B------:R-:W-:Y:S05]  /*02b0*/  @!P1 LDS R3, [R4] ;  /* 0x0000000004039984 */ /* 0x000fea0000000800 */
[----:B------:R-:W1:Y:S02]  /*02c0*/  @!P1 LDS R2, [R2] ;  /* 0x0000000002029984 */ /* 0x000e640000000800 */
[----:B-1----:R-:W-:-:S05]  /*02d0*/  @!P1 FADD R3, R2, R3 ;  /* 0x0000000302039221 */ /* 0x002fca0000000000 */
[----:B------:R1:W-:Y:S01]  /*02e0*/  @!P1 STS [R4], R3 ;  /* 0x0000000304009388 */ /* 0x0003e20000000800 */
[----:B------:R-:W-:Y:S01]  /*02f0*/  BAR.SYNC.DEFER_BLOCKING 0x0 ;  /* 0x0000000000007b1d */ /* 0x000fe20000010000 */
[----:B------:R-:W-:Y:S02]  /*0300*/  ISETP.GT.U32.AND P1, PT, R10, 0x83, PT ;  /* 0x000000830a00780c */ /* 0x000fe40003f24070 */
[----:B------:R-:W-:-:S11]  /*0310*/  MOV R10, R6 ;  /* 0x00000006000a7202 */ /* 0x000fd60000000f00 */
[----:B-1----:R-:W-:Y:S05]  /*0320*/  @P1 BRA `(.L_x_5) ;  /* 0xfffffffc00d41947 */ /* 0x002fea000383ffff */
.L_x_4:
[----:B------:R-:W-:Y:S05]  /*0330*/  @P0 EXIT ;  /* 0x000000000000094d */ /* 0x000fea0003800000 */
[----:B------:R-:W-:Y:S01]  /*0340*/  LDS R2, [R4+0x80] ;  /* 0x0000800004027984 */ /* 0x000fe20000000800 */
[----:B------:R-:W-:-:S03]  /*0350*/  ISETP.NE.AND P0, PT, R5, RZ, PT ;  /* 0x000000ff0500720c */ /* 0x000fc60003f05270 */
[----:B------:R-:W1:Y:S02]  /*0360*/  LDS R3, [R4] ;  /* 0x0000000004037984 */ /* 0x000e640000000800 */
[----:B-1----:R-:W-:-:S05]  /*0370*/  FADD R3, R2, R3 ;  /* 0x0000000302037221 */ /* 0x002fca0000000000 */
[----:B------:R-:W-:Y:S04]  /*0380*/  STS [R4], R3 ;  /* 0x0000000304007388 */ /* 0x000fe80000000800 */
[----:B------:R-:W-:Y:S04]  /*0390*/  LDS R2, [R4+0x40] ;  /* 0x0000400004027984 */ /* 0x000fe80000000800 */
        /* <DEDUP_REMOVED lines=18> */
[----:B------:R1:W-:Y:S01]  /*04c0*/  STS [R4], R7 ;  /* 0x0000000704007388 */ /* 0x0003e20000000800 */
[----:B------:R-:W-:Y:S05]  /*04d0*/  @P0 EXIT ;  /* 0x000000000000094d */ /* 0x000fea0003800000 */
[----:B------:R-:W2:Y:S01]  /*04e0*/  S2UR UR5, SR_CgaCtaId ;  /* 0x00000000000579c3 */ /* 0x000ea20000008800 */
[----:B------:R-:W-:-:S07]  /*04f0*/  UMOV UR4, 0x400 ;  /* 0x0000040000047882 */ /* 0x000fce0000000000 */
[----:B------:R-:W3:Y:S01]  /*0500*/  LDC.64 R2, c[0x0][0x388] ;  /* 0x0000e200ff027b82 */ /* 0x000ee20000000a00 */
[----:B--2---:R-:W-:Y:S01]  /*0510*/  ULEA UR4, UR5, UR4, 0x18 ;  /* 0x0000000405047291 */ /* 0x004fe2000f8ec0ff */
[----:B---3--:R-:W-:-:S08]  /*0520*/  IMAD.WIDE.U32 R2, R0, 0x4, R2 ;  /* 0x0000000400027825 */ /* 0x008fd000078e0002 */
[----:B------:R-:W2:Y:S04]  /*0530*/  LDS R5, [UR4] ;  /* 0x00000004ff057984 */ /* 0x000ea80008000800 */
[----:B--2---:R-:W-:Y:S01]  /*0540*/  STG.E desc[UR6][R2.64], R5 ;  /* 0x0000000502007986 */ /* 0x004fe2000c101906 */
[----:B------:R-:W-:Y:S05]  /*0550*/  EXIT ;  /* 0x000000000000794d */ /* 0x000fea0003800000 */
.L_x_6:
[----:B------:R-:W-:-:S00]  /*0560*/  BRA `(.L_x_6) ;  /* 0xfffffffc00fc7947 */ /* 0x000fc0000383ffff */
[----:B------:R-:W-:-:S00]  /*0570*/  NOP ;  /* 0x0000000000007918 */ /* 0x000fc00000000000 */
        /* <DEDUP_REMOVED lines=8> */
.L_x_7:


//--------------------- .nv.shared._Z8Kernel07PfS_i --------------------------
	.section	.nv.shared._Z8Kernel07PfS_i,"aw",@nobits
	.sectionflags	@""
	.align	4
.nv.shared._Z8Kernel07PfS_i:
	.zero		3072


//--------------------- .nv.shared.reserved.0     --------------------------
	.section	.nv.shared.reserved.0,"aw",@nobits
	.weak		__nv_reservedSMEM_offset_0_alias
	.size		__nv_reservedSMEM_offset_0_alias, 0, 64
	.other		__nv_reservedSMEM_offset_0_alias,@"STO_CUDA_RESERVED_SHARED STV_DEFAULT"
__nv_reservedSMEM_offset_0_alias:
	.zero		0
	.zero		64


//--------------------- .nv.constant0._Z8Kernel07PfS_i --------------------------
	.section	.nv.constant0._Z8Kernel07PfS_i,"a",@progbits
	.sectionflags	@""
	.align	4
.nv.constant0._Z8Kernel07PfS_i:
	.zero		916


//--------------------- SYMBOLS --------------------------

	.type		.nv.reservedSmem.offset0,@object
	.size		.nv.reservedSmem.offset0,0x4
	.type		.nv.reservedSmem.cap,@object
	.size		.nv.reservedSmem.cap,0x4
